//
// Generated by NVIDIA NVVM Compiler
//
// Compiler Build ID: CL-36424714
// Cuda compilation tools, release 13.0, V13.0.88
// Based on NVVM 20.0.0
//

.version 9.0
.target sm_100
.address_size 64

	// .globl	_Z14apply_rows_maxPfS_ii
.extern .shared .align 16 .b8 shared_data[];

.visible .entry _Z14apply_rows_maxPfS_ii(
	.param .u64 .ptr .align 1 _Z14apply_rows_maxPfS_ii_param_0,
	.param .u64 .ptr .align 1 _Z14apply_rows_maxPfS_ii_param_1,
	.param .u32 _Z14apply_rows_maxPfS_ii_param_2,
	.param .u32 _Z14apply_rows_maxPfS_ii_param_3
)
{
	.reg .pred 	%p<21>;
	.reg .b32 	%r<71>;
	.reg .b32 	%f<35>;
	.reg .b64 	%rd<9>;

	ld.param.u64 	%rd3, [_Z14apply_rows_maxPfS_ii_param_0];
	ld.param.u64 	%rd4, [_Z14apply_rows_maxPfS_ii_param_1];
	ld.param.u32 	%r26, [_Z14apply_rows_maxPfS_ii_param_2];
	ld.param.u32 	%r27, [_Z14apply_rows_maxPfS_ii_param_3];
	mov.u32 	%r1, %ntid.x;
	setp.lt.s32 	%p2, %r27, 1;
	@%p2 bra 	$L__BB0_26;
	mov.u32 	%r29, %ctaid.x;
	mul.lo.s32 	%r30, %r1, %r29;
	mov.u32 	%r31, %tid.x;
	mul.lo.s32 	%r32, %r1, %r1;
	mov.u32 	%r33, %tid.y;
	cvta.to.global.u64 	%rd5, %rd4;
	add.s32 	%r34, %r30, %r33;
	mad.lo.s32 	%r2, %r27, %r34, %r31;
	mad.lo.s32 	%r35, %r31, %r1, %r33;
	shl.b32 	%r36, %r35, 2;
	mov.u32 	%r37, shared_data;
	add.s32 	%r3, %r37, %r36;
	setp.eq.s32 	%p3, %r33, 0;
	add.s32 	%r38, %r30, %r31;
	setp.lt.u32 	%p4, %r38, %r26;
	and.pred  	%p1, %p3, %p4;
	shl.b32 	%r39, %r31, 2;
	add.s32 	%r4, %r37, %r39;
	shl.b32 	%r40, %r32, 2;
	add.s32 	%r5, %r4, %r40;
	mul.wide.u32 	%rd6, %r38, 4;
	add.s64 	%rd1, %rd5, %rd6;
	add.s32 	%r41, %r1, -1;
	add.s32 	%r6, %r1, -2;
	and.b32  	%r7, %r41, 3;
	and.b32  	%r42, %r41, -4;
	neg.s32 	%r8, %r42;
	shl.b32 	%r9, %r1, 4;
	mul.lo.s32 	%r10, %r1, 12;
	shl.b32 	%r11, %r1, 3;
	shl.b32 	%r12, %r1, 2;
	cvta.to.global.u64 	%rd2, %rd3;
	mov.b32 	%r65, 0;
	not.pred 	%p5, %p1;
$L__BB0_2:
	add.s32 	%r43, %r2, %r65;
	mul.wide.u32 	%rd7, %r43, 4;
	add.s64 	%rd8, %rd2, %rd7;
	ld.global.f32 	%f18, [%rd8];
	st.shared.f32 	[%r3], %f18;
	bar.sync 	0;
	@%p5 bra 	$L__BB0_25;
	setp.lt.u32 	%p6, %r1, 2;
	ld.shared.f32 	%f27, [%r4];
	st.shared.f32 	[%r5], %f27;
	@%p6 bra 	$L__BB0_24;
	setp.lt.u32 	%p7, %r6, 3;
	mov.b32 	%r70, 1;
	@%p7 bra 	$L__BB0_16;
	mov.b32 	%r68, 2;
	mov.u32 	%r66, %r65;
	mov.u32 	%r67, %r4;
	mov.u32 	%r69, %r8;
$L__BB0_6:
	add.s32 	%r46, %r66, 1;
	setp.ge.s32 	%p8, %r46, %r27;
	@%p8 bra 	$L__BB0_8;
	add.s32 	%r47, %r67, %r12;
	ld.shared.f32 	%f19, [%r47];
	max.f32 	%f27, %f27, %f19;
	st.shared.f32 	[%r5], %f27;
$L__BB0_8:
	add.s32 	%r48, %r66, 2;
	setp.ge.s32 	%p9, %r48, %r27;
	@%p9 bra 	$L__BB0_10;
	add.s32 	%r49, %r67, %r11;
	ld.shared.f32 	%f20, [%r49];
	max.f32 	%f27, %f27, %f20;
	st.shared.f32 	[%r5], %f27;
$L__BB0_10:
	add.s32 	%r50, %r66, 3;
	setp.ge.s32 	%p10, %r50, %r27;
	@%p10 bra 	$L__BB0_12;
	add.s32 	%r51, %r67, %r10;
	ld.shared.f32 	%f21, [%r51];
	max.f32 	%f27, %f27, %f21;
	st.shared.f32 	[%r5], %f27;
$L__BB0_12:
	add.s32 	%r66, %r66, 4;
	setp.ge.s32 	%p11, %r66, %r27;
	@%p11 bra 	$L__BB0_14;
	add.s32 	%r52, %r67, %r9;
	ld.shared.f32 	%f22, [%r52];
	max.f32 	%f27, %f27, %f22;
	st.shared.f32 	[%r5], %f27;
$L__BB0_14:
	add.s32 	%r69, %r69, 4;
	add.s32 	%r68, %r68, 4;
	add.s32 	%r67, %r67, %r9;
	setp.ne.s32 	%p12, %r69, 0;
	@%p12 bra 	$L__BB0_6;
	add.s32 	%r70, %r68, -1;
$L__BB0_16:
	setp.eq.s32 	%p13, %r7, 0;
	@%p13 bra 	$L__BB0_24;
	add.s32 	%r24, %r70, %r65;
	setp.ge.s32 	%p14, %r24, %r27;
	@%p14 bra 	$L__BB0_19;
	mul.lo.s32 	%r53, %r70, %r1;
	shl.b32 	%r54, %r53, 2;
	add.s32 	%r55, %r4, %r54;
	ld.shared.f32 	%f23, [%r55];
	max.f32 	%f27, %f27, %f23;
	st.shared.f32 	[%r5], %f27;
$L__BB0_19:
	setp.eq.s32 	%p15, %r7, 1;
	@%p15 bra 	$L__BB0_24;
	add.s32 	%r56, %r24, 1;
	setp.ge.s32 	%p16, %r56, %r27;
	@%p16 bra 	$L__BB0_22;
	mad.lo.s32 	%r57, %r1, %r70, %r1;
	shl.b32 	%r58, %r57, 2;
	add.s32 	%r59, %r4, %r58;
	ld.shared.f32 	%f24, [%r59];
	max.f32 	%f27, %f27, %f24;
	st.shared.f32 	[%r5], %f27;
$L__BB0_22:
	setp.eq.s32 	%p17, %r7, 2;
	add.s32 	%r60, %r24, 2;
	setp.ge.s32 	%p18, %r60, %r27;
	or.pred  	%p19, %p17, %p18;
	@%p19 bra 	$L__BB0_24;
	add.s32 	%r61, %r70, 2;
	mul.lo.s32 	%r62, %r61, %r1;
	shl.b32 	%r63, %r62, 2;
	add.s32 	%r64, %r4, %r63;
	ld.shared.f32 	%f25, [%r64];
	max.f32 	%f27, %f27, %f25;
	st.shared.f32 	[%r5], %f27;
$L__BB0_24:
	st.global.f32 	[%rd1], %f27;
$L__BB0_25:
	bar.sync 	0;
	add.s32 	%r65, %r65, %r1;
	setp.lt.s32 	%p20, %r65, %r27;
	@%p20 bra 	$L__BB0_2;
$L__BB0_26:
	ret;

}


// ===== COMPILED SASS (sm_100) =====

	.target	sm_100

	.elftype	@"ET_EXEC"


//--------------------- .note.nv.tkinfo           --------------------------
	.section	.note.nv.tkinfo,"",@"SHT_NOTE"
	.sectionflags	@"SHF_NOTE_NV_TKINFO"
	.tkinfo
        /*0018*/ 	.word	0x00000002
        /*0030*/ 	.string	""
        /*0030*/ 	.string	"ptxas"
        /*0030*/ 	.string	"Cuda compilation tools, release 13.0, V13.0.88"
        /*0030*/ 	.string	"Build cuda_13.0.r13.0/compiler.36424714_0"
        /*0030*/ 	.string	"-arch sm_100 -m 64 "



//--------------------- .note.nv.cuinfo           --------------------------
	.section	.note.nv.cuinfo,"",@"SHT_NOTE"
	.sectionflags	@"SHF_NOTE_NV_CUINFO"
        /*0018*/ 	.short	0x0002
        /*001a*/ 	.short	0x0064
        /*001c*/ 	.short	0x0082
	.zero		2


//--------------------- .nv.info                  --------------------------
	.section	.nv.info,"",@"SHT_CUDA_INFO"
	.align	4


	//----- nvinfo : EIATTR_REGCOUNT
	.align		4
        /*0000*/ 	.byte	0x04, 0x2f
        /*0002*/ 	.short	(.L_1 - .L_0)
	.align		4
.L_0:
        /*0004*/ 	.word	index@(_Z14apply_rows_maxPfS_ii)
        /*0008*/ 	.word	0x00000018


	//----- nvinfo : EIATTR_FRAME_SIZE
	.align		4
.L_1:
        /*000c*/ 	.byte	0x04, 0x11
        /*000e*/ 	.short	(.L_3 - .L_2)
	.align		4
.L_2:
        /*0010*/ 	.word	index@(_Z14apply_rows_maxPfS_ii)
        /*0014*/ 	.word	0x00000000


	//----- nvinfo : EIATTR_MIN_STACK_SIZE
	.align		4
.L_3:
        /*0018*/ 	.byte	0x04, 0x12
        /*001a*/ 	.short	(.L_5 - .L_4)
	.align		4
.L_4:
        /*001c*/ 	.word	index@(_Z14apply_rows_maxPfS_ii)
        /*0020*/ 	.word	0x00000000
.L_5:


//--------------------- .nv.compat                --------------------------
	.section	.nv.compat,"",@"SHT_CUDA_COMPAT_INFO"
	.align	4
        /*0000*/ 	.byte	0x02, 0x09, 0x00, 0x00, 0x02, 0x02, 0x01, 0x00, 0x02, 0x05, 0x05, 0x00, 0x03, 0x07, 0x01, 0x01
        /*0010*/ 	.byte	0x02, 0x03, 0x00, 0x00, 0x02, 0x06, 0x01, 0x00, 0x04, 0x0b, 0x08, 0x00, 0x09, 0x00, 0x00, 0x00
        /*0020*/ 	.byte	0x00, 0x00, 0x00, 0x00


//--------------------- .nv.info._Z14apply_rows_maxPfS_ii --------------------------
	.section	.nv.info._Z14apply_rows_maxPfS_ii,"",@"SHT_CUDA_INFO"
	.sectionflags	@""
	.align	4


	//----- nvinfo : EIATTR_CUDA_API_VERSION
	.align		4
        /*0000*/ 	.byte	0x04, 0x37
        /*0002*/ 	.short	(.L_7 - .L_6)
.L_6:
        /*0004*/ 	.word	0x00000082


	//----- nvinfo : EIATTR_KPARAM_INFO
	.align		4
.L_7:
        /*0008*/ 	.byte	0x04, 0x17
        /*000a*/ 	.short	(.L_9 - .L_8)
.L_8:
        /*000c*/ 	.word	0x00000000
        /*0010*/ 	.short	0x0003
        /*0012*/ 	.short	0x0014
        /*0014*/ 	.byte	0x00, 0xf0, 0x11, 0x00


	//----- nvinfo : EIATTR_KPARAM_INFO
	.align		4
.L_9:
        /*0018*/ 	.byte	0x04, 0x17
        /*001a*/ 	.short	(.L_11 - .L_10)
.L_10:
        /*001c*/ 	.word	0x00000000
        /*0020*/ 	.short	0x0002
        /*0022*/ 	.short	0x0010
        /*0024*/ 	.byte	0x00, 0xf0, 0x11, 0x00


	//----- nvinfo : EIATTR_KPARAM_INFO
	.align		4
.L_11:
        /*0028*/ 	.byte	0x04, 0x17
        /*002a*/ 	.short	(.L_13 - .L_12)
.L_12:
        /*002c*/ 	.word	0x00000000
        /*0030*/ 	.short	0x0001
        /*0032*/ 	.short	0x0008
        /*0034*/ 	.byte	0x00, 0xf5, 0x21, 0x00


	//----- nvinfo : EIATTR_KPARAM_INFO
	.align		4
.L_13:
        /*0038*/ 	.byte	0x04, 0x17
        /*003a*/ 	.short	(.L_15 - .L_14)
.L_14:
        /*003c*/ 	.word	0x00000000
        /*0040*/ 	.short	0x0000
        /*0042*/ 	.short	0x0000
        /*0044*/ 	.byte	0x00, 0xf5, 0x21, 0x00


	//----- nvinfo : EIATTR_SPARSE_MMA_MASK
	.align		4
.L_15:
        /*0048*/ 	.byte	0x03, 0x50
        /*004a*/ 	.short	0x0000


	//----- nvinfo : EIATTR_MAXREG_COUNT
	.align		4
        /*004c*/ 	.byte	0x03, 0x1b
        /*004e*/ 	.short	0x00ff


	//----- nvinfo : EIATTR_NUM_BARRIERS
	.align		4
        /*0050*/ 	.byte	0x02, 0x4c
        /*0052*/ 	.byte	0x01
	.zero		1


	//----- nvinfo : EIATTR_MERCURY_ISA_VERSION
	.align		4
        /*0054*/ 	.byte	0x03, 0x5f
        /*0056*/ 	.short	0x0101


	//----- nvinfo : EIATTR_VRC_CTA_INIT_COUNT
	.align		4
        /*0058*/ 	.byte	0x02, 0x4a
	.zero		1
	.zero		1


	//----- nvinfo : EIATTR_EXIT_INSTR_OFFSETS
	.align		4
        /*005c*/ 	.byte	0x04, 0x1c
        /*005e*/ 	.short	(.L_17 - .L_16)


	//   ....[0]....
.L_16:
        /*0060*/ 	.word	0x00000030


	//   ....[1]....
        /*0064*/ 	.word	0x000011c0


	//----- nvinfo : EIATTR_CRS_STACK_SIZE
	.align		4
.L_17:
        /*0068*/ 	.byte	0x04, 0x1e
        /*006a*/ 	.short	(.L_19 - .L_18)
.L_18:
        /*006c*/ 	.word	0x00000000


	//----- nvinfo : EIATTR_CBANK_PARAM_SIZE
	.align		4
.L_19:
        /*0070*/ 	.byte	0x03, 0x19
        /*0072*/ 	.short	0x0018


	//----- nvinfo : EIATTR_PARAM_CBANK
	.align		4
        /*0074*/ 	.byte	0x04, 0x0a
        /*0076*/ 	.short	(.L_21 - .L_20)
	.align		4
.L_20:
        /*0078*/ 	.word	index@(.nv.constant0._Z14apply_rows_maxPfS_ii)
        /*007c*/ 	.short	0x0380
        /*007e*/ 	.short	0x0018


	//----- nvinfo : EIATTR_SW_WAR
	.align		4
.L_21:
        /*0080*/ 	.byte	0x04, 0x36
        /*0082*/ 	.short	(.L_23 - .L_22)
.L_22:
        /*0084*/ 	.word	0x00000008
.L_23:


//--------------------- .nv.callgraph             --------------------------
	.section	.nv.callgraph,"",@"SHT_CUDA_CALLGRAPH"
	.align	4
	.sectionentsize	8
	.align		4
        /*0000*/ 	.word	0x00000000
	.align		4
        /*0004*/ 	.word	0xffffffff
	.align		4
        /*0008*/ 	.word	0x00000000
	.align		4
        /*000c*/ 	.word	0xfffffffe
	.align		4
        /*0010*/ 	.word	0x00000000
	.align		4
        /*0014*/ 	.word	0xfffffffd
	.align		4
        /*0018*/ 	.word	0x00000000
	.align		4
        /*001c*/ 	.word	0xfffffffc


//--------------------- .text._Z14apply_rows_maxPfS_ii --------------------------
	.section	.text._Z14apply_rows_maxPfS_ii,"ax",@progbits
	.align	128
        .global         _Z14apply_rows_maxPfS_ii
        .type           _Z14apply_rows_maxPfS_ii,@function
        .size           _Z14apply_rows_maxPfS_ii,(.L_x_11 - _Z14apply_rows_maxPfS_ii)
        .other          _Z14apply_rows_maxPfS_ii,@"STO_CUDA_ENTRY STV_DEFAULT"
_Z14apply_rows_maxPfS_ii:
.text._Z14apply_rows_maxPfS_ii:
[----:B------:R-:W-:Y:S08]  /*0000*/  LDC R1, c[0x0][0x37c] ;  /* 0x0000df00ff017b82 */ /* 0x000ff00000000800 */
[----:B------:R-:W0:Y:S02]  /*0010*/  LDC R6, c[0x0][0x394] ;  /* 0x0000e500ff067b82 */ /* 0x000e240000000800 */
[----:B0-----:R-:W-:-:S13]  /*0020*/  ISETP.GE.AND P0, PT, R6, 0x1, PT ;  /* 0x000000010600780c */ /* 0x001fda0003f06270 */
[----:B------:R-:W-:Y:S05]  /*0030*/  @!P0 EXIT ;  /* 0x000000000000894d */ /* 0x000fea0003800000 */
[----:B------:R-:W0:Y:S01]  /*0040*/  S2R R13, SR_TID.Y ;  /* 0x00000000000d7919 */ /* 0x000e220000002200 */
[----:B------:R-:W1:Y:S01]  /*0050*/  LDC R0, c[0x0][0x360] ;  /* 0x0000d800ff007b82 */ /* 0x000e620000000800 */
[----:B------:R-:W2:Y:S01]  /*0060*/  LDCU UR6, c[0x0][0x390] ;  /* 0x00007200ff0677ac */ /* 0x000ea20008000800 */
[----:B------:R-:W3:Y:S06]  /*0070*/  S2R R9, SR_TID.X ;  /* 0x0000000000097919 */ /* 0x000eec0000002100 */
[----:B------:R-:W0:Y:S08]  /*0080*/  S2UR UR4, SR_CTAID.X ;  /* 0x00000000000479c3 */ /* 0x000e300000002500 */
[----:B------:R-:W4:Y:S08]  /*0090*/  S2UR UR5, SR_CgaCtaId ;  /* 0x00000000000579c3 */ /* 0x000f300000008800 */
[----:B------:R-:W5:Y:S01]  /*00a0*/  LDC.64 R2, c[0x0][0x388] ;  /* 0x0000e200ff027b82 */ /* 0x000f620000000a00 */
[----:B-1----:R-:W-:-:S02]  /*00b0*/  VIADD R7, R0, 0xfffffffe ;  /* 0xfffffffe00077836 */ /* 0x002fc40000000000 */
[----:B------:R-:W-:-:S03]  /*00c0*/  IMAD R11, R0, R0, RZ ;  /* 0x00000000000b7224 */ /* 0x000fc600078e02ff */
[----:B------:R-:W-:Y:S01]  /*00d0*/  ISETP.GE.U32.AND P2, PT, R7, 0x3, PT ;  /* 0x000000030700780c */ /* 0x000fe20003f46070 */
[C---:B------:R-:W-:Y:S02]  /*00e0*/  VIADD R7, R0.reuse, 0xffffffff ;  /* 0xffffffff00077836 */ /* 0x040fe40000000000 */
[C---:B0-----:R-:W-:Y:S02]  /*00f0*/  IMAD R4, R0.reuse, UR4, R13 ;  /* 0x0000000400047c24 */ /* 0x041fe4000f8e020d */
[--C-:B---3--:R-:W-:Y:S01]  /*0100*/  IMAD R5, R0, UR4, R9.reuse ;  /* 0x0000000400057c24 */ /* 0x108fe2000f8e0209 */
[----:B------:R-:W-:Y:S01]  /*0110*/  UMOV UR4, 0x400 ;  /* 0x0000040000047882 */ /* 0x000fe20000000000 */
[----:B------:R-:W-:Y:S01]  /*0120*/  IMAD R4, R4, R6, R9 ;  /* 0x0000000604047224 */ /* 0x000fe200078e0209 */
[----:B------:R-:W-:Y:S01]  /*0130*/  LOP3.LUT R18, R7, 0xfffffffc, RZ, 0xc0, !PT ;  /* 0xfffffffc07127812 */ /* 0x000fe200078ec0ff */
[----:B------:R-:W-:Y:S01]  /*0140*/  IMAD R8, R0, R9, R13 ;  /* 0x0000000900087224 */ /* 0x000fe200078e020d */
[----:B----4-:R-:W-:Y:S01]  /*0150*/  ULEA UR4, UR5, UR4, 0x18 ;  /* 0x0000000405047291 */ /* 0x010fe2000f8ec0ff */
[----:B--2---:R-:W-:Y:S01]  /*0160*/  ISETP.GE.U32.AND P1, PT, R5, UR6, PT ;  /* 0x0000000605007c0c */ /* 0x004fe2000bf26070 */
[----:B------:R-:W0:Y:S01]  /*0170*/  LDCU.64 UR6, c[0x0][0x358] ;  /* 0x00006b00ff0677ac */ /* 0x000e220008000a00 */
[----:B------:R-:W-:-:S02]  /*0180*/  LOP3.LUT R7, R7, 0x3, RZ, 0xc0, !PT ;  /* 0x0000000307077812 */ /* 0x000fc400078ec0ff */
[----:B------:R-:W-:Y:S02]  /*0190*/  ISETP.EQ.AND P1, PT, R13, RZ, !P1 ;  /* 0x000000ff0d00720c */ /* 0x000fe40004f22270 */
[----:B------:R-:W-:Y:S01]  /*01a0*/  LEA R6, R9, UR4, 0x2 ;  /* 0x0000000409067c11 */ /* 0x000fe2000f8e10ff */
[----:B-----5:R-:W-:Y:S01]  /*01b0*/  IMAD.WIDE.U32 R2, R5, 0x4, R2 ;  /* 0x0000000405027825 */ /* 0x020fe200078e0002 */
[----:B------:R-:W-:-:S03]  /*01c0*/  LEA R8, R8, UR4, 0x2 ;  /* 0x0000000408087c11 */ /* 0x000fc6000f8e10ff */
[----:B------:R-:W-:Y:S02]  /*01d0*/  IMAD.MOV.U32 R5, RZ, RZ, RZ ;  /* 0x000000ffff057224 */ /* 0x000fe400078e00ff */
[----:B------:R-:W-:Y:S02]  /*01e0*/  IMAD.MOV R9, RZ, RZ, -R18 ;  /* 0x000000ffff097224 */ /* 0x000fe400078e0a12 */
[----:B------:R-:W-:-:S07]  /*01f0*/  IMAD R10, R11, 0x4, R6 ;  /* 0x000000040b0a7824 */ /* 0x000fce00078e0206 */
.L_x_9:
[----:B-1----:R-:W1:Y:S01]  /*0200*/  LDC.64 R12, c[0x0][0x380] ;  /* 0x0000e000ff0c7b82 */ /* 0x002e620000000a00 */
[----:B--234-:R-:W-:-:S04]  /*0210*/  IMAD.IADD R11, R4, 0x1, R5 ;  /* 0x00000001040b7824 */ /* 0x01cfc800078e0205 */
[----:B-1----:R-:W-:-:S06]  /*0220*/  IMAD.WIDE.U32 R12, R11, 0x4, R12 ;  /* 0x000000040b0c7825 */ /* 0x002fcc00078e000c */
[----:B0-----:R-:W2:Y:S01]  /*0230*/  LDG.E R13, desc[UR6][R12.64] ;  /* 0x000000060c0d7981 */ /* 0x001ea2000c1e1900 */
[----:B------:R-:W-:Y:S03]  /*0240*/  BSSY.RECONVERGENT B0, `(.L_x_0) ;  /* 0x00000f2000007945 */ /* 0x000fe60003800200 */
[----:B--2---:R0:W-:Y:S01]  /*0250*/  STS [R8], R13 ;  /* 0x0000000d08007388 */ /* 0x0041e20000000800 */
[----:B------:R-:W-:Y:S06]  /*0260*/  BAR.SYNC.DEFER_BLOCKING 0x0 ;  /* 0x0000000000007b1d */ /* 0x000fec0000010000 */
[----:B------:R-:W-:Y:S05]  /*0270*/  @!P1 BRA `(.L_x_1) ;  /* 0x0000000c00b89947 */ /* 0x000fea0003800000 */
[----:B------:R-:W1:Y:S01]  /*0280*/  LDS R11, [R6] ;  /* 0x00000000060b7984 */ /* 0x000e620000000800 */
[----:B------:R-:W-:-:S03]  /*0290*/  ISETP.GE.U32.AND P0, PT, R0, 0x2, PT ;  /* 0x000000020000780c */ /* 0x000fc60003f06070 */
[----:B-1----:R1:W-:Y:S10]  /*02a0*/  STS [R10], R11 ;  /* 0x0000000b0a007388 */ /* 0x0023f40000000800 */
[----:B------:R-:W-:Y:S05]  /*02b0*/  @!P0 BRA `(.L_x_2) ;  /* 0x0000000c00a48947 */ /* 0x000fea0003800000 */
[----:B0-----:R-:W-:Y:S01]  /*02c0*/  IMAD.MOV.U32 R13, RZ, RZ, 0x1 ;  /* 0x00000001ff0d7424 */ /* 0x001fe200078e00ff */
[----:B------:R-:W-:Y:S06]  /*02d0*/  @!P2 BRA `(.L_x_3) ;  /* 0x0000000c002ca947 */ /* 0x000fec0003800000 */
[----:B------:R-:W-:Y:S01]  /*02e0*/  IMAD.MOV R12, RZ, RZ, -R18 ;  /* 0x000000ffff0c7224 */ /* 0x000fe200078e0a12 */
[----:B------:R-:W0:Y:S01]  /*02f0*/  LDCU UR5, c[0x0][0x394] ;  /* 0x00007280ff0577ac */ /* 0x000e220008000800 */
[----:B------:R-:W-:Y:S01]  /*0300*/  IMAD.MOV.U32 R13, RZ, RZ, R5 ;  /* 0x000000ffff0d7224 */ /* 0x000fe200078e0005 */
[----:B------:R-:W-:Y:S01]  /*0310*/  MOV R15, R6 ;  /* 0x00000006000f7202 */ /* 0x000fe20000000f00 */
[----:B------:R-:W-:Y:S01]  /*0320*/  IMAD.MOV.U32 R14, RZ, RZ, R9 ;  /* 0x000000ffff0e7224 */ /* 0x000fe200078e0009 */
[----:B------:R-:W-:Y:S01]  /*0330*/  ISETP.GE.AND P0, PT, R12, RZ, PT ;  /* 0x000000ff0c00720c */ /* 0x000fe20003f06270 */
[----:B------:R-:W-:-:S12]  /*0340*/  IMAD.MOV.U32 R12, RZ, RZ, 0x2 ;  /* 0x00000002ff0c7424 */ /* 0x000fd800078e00ff */
[----:B------:R-:W-:Y:S05]  /*0350*/  @P0 BRA `(.L_x_4) ;  /* 0x0000000800980947 */ /* 0x000fea0003800000 */
[----:B------:R-:W-:Y:S01]  /*0360*/  IMAD.MOV R16, RZ, RZ, -R14 ;  /* 0x000000ffff107224 */ /* 0x000fe200078e0a0e */
[----:B------:R-:W-:-:S04]  /*0370*/  PLOP3.LUT P0, PT, PT, PT, PT, 0x80, 0x8 ;  /* 0x000000000008781c */ /* 0x000fc80003f0f070 */
[----:B------:R-:W-:-:S13]  /*0380*/  ISETP.GT.AND P3, PT, R16, 0xc, PT ;  /* 0x0000000c1000780c */ /* 0x000fda0003f64270 */
[----:B------:R-:W-:Y:S05]  /*0390*/  @!P3 BRA `(.L_x_5) ;  /* 0x00000004009cb947 */ /* 0x000fea0003800000 */
[----:B------:R-:W-:Y:S01]  /*03a0*/  PLOP3.LUT P0, PT, PT, PT, PT, 0x8, 0x80 ;  /* 0x000000000080781c */ /* 0x000fe20003f0e170 */
[----:B------:R-:W2:Y:S01]  /*03b0*/  LDCU UR4, c[0x0][0x394] ;  /* 0x00007280ff0477ac */ /* 0x000ea20008000800 */
[----:B------:R-:W-:-:S11]  /*03c0*/  NOP ;  /* 0x0000000000007918 */ /* 0x000fd60000000000 */
.L_x_6:
[C---:B------:R-:W-:Y:S02]  /*03d0*/  VIADD R16, R13.reuse, 0x1 ;  /* 0x000000010d107836 */ /* 0x040fe40000000000 */
[C---:B------:R-:W-:Y:S02]  /*03e0*/  VIADD R17, R13.reuse, 0x2 ;  /* 0x000000020d117836 */ /* 0x040fe40000000000 */
[----:B------:R-:W-:Y:S01]  /*03f0*/  VIADD R19, R13, 0x3 ;  /* 0x000000030d137836 */ /* 0x000fe20000000000 */
[----:B--2---:R-:W-:Y:S01]  /*0400*/  ISETP.GE.AND P4, PT, R16, UR4, PT ;  /* 0x0000000410007c0c */ /* 0x004fe2000bf86270 */
[----:B------:R-:W-:Y:S01]  /*0410*/  VIADD R14, R14, 0x10 ;  /* 0x000000100e0e7836 */ /* 0x000fe20000000000 */
[----:B------:R-:W-:Y:S01]  /*0420*/  ISETP.GE.AND P3, PT, R17, UR4, PT ;  /* 0x0000000411007c0c */ /* 0x000fe2000bf66270 */
[----:B------:R-:W-:-:S10]  /*0430*/  VIADD R12, R12, 0x10 ;  /* 0x000000100c0c7836 */ /* 0x000fd40000000000 */
[C-C-:B------:R-:W-:Y:S02]  /*0440*/  @!P4 IMAD R16, R0.reuse, 0x4, R15.reuse ;  /* 0x000000040010c824 */ /* 0x140fe400078e020f */
[----:B------:R-:W-:-:S04]  /*0450*/  @!P3 IMAD R17, R0, 0x8, R15 ;  /* 0x000000080011b824 */ /* 0x000fc800078e020f */
[----:B------:R-:W1:Y:S02]  /*0460*/  @!P4 LDS R16, [R16] ;  /* 0x000000001010c984 */ /* 0x000e640000000800 */
[----:B-1----:R-:W-:-:S05]  /*0470*/  @!P4 FMNMX R11, R11, R16, !PT ;  /* 0x000000100b0bc209 */ /* 0x002fca0007800000 */
[----:B------:R-:W-:Y:S01]  /*0480*/  @!P4 STS [R10], R11 ;  /* 0x0000000b0a00c388 */ /* 0x000fe20000000800 */
[----:B------:R-:W-:-:S03]  /*0490*/  ISETP.GE.AND P4, PT, R19, UR4, PT ;  /* 0x0000000413007c0c */ /* 0x000fc6000bf86270 */
[----:B------:R1:W2:Y:S02]  /*04a0*/  @!P3 LDS R20, [R17] ;  /* 0x000000001114b984 */ /* 0x0002a40000000800 */
[----:B-1----:R-:W-:-:S08]  /*04b0*/  VIADD R17, R13, 0x5 ;  /* 0x000000050d117836 */ /* 0x002fd00000000000 */
[C---:B------:R-:W-:Y:S01]  /*04c0*/  @!P4 IMAD R19, R0.reuse, 0xc, R15 ;  /* 0x0000000c0013c824 */ /* 0x040fe200078e020f */
[----:B------:R-:W-:Y:S02]  /*04d0*/  LEA R15, R0, R15, 0x4 ;  /* 0x0000000f000f7211 */ /* 0x000fe400078e20ff */
[----:B--2---:R-:W-:Y:S01]  /*04e0*/  @!P3 FMNMX R11, R11, R20, !PT ;  /* 0x000000140b0bb209 */ /* 0x004fe20007800000 */
[----:B------:R-:W-:-:S04]  /*04f0*/  VIADD R20, R13, 0x4 ;  /* 0x000000040d147836 */ /* 0x000fc80000000000 */
[----:B------:R-:W-:Y:S01]  /*0500*/  @!P3 STS [R10], R11 ;  /* 0x0000000b0a00b388 */ /* 0x000fe20000000800 */
[----:B------:R-:W-:-:S03]  /*0510*/  ISETP.GE.AND P3, PT, R20, UR4, PT ;  /* 0x0000000414007c0c */ /* 0x000fc6000bf66270 */
[----:B------:R1:W2:Y:S02]  /*0520*/  @!P4 LDS R16, [R19] ;  /* 0x000000001310c984 */ /* 0x0002a40000000800 */
[----:B-1----:R-:W-:Y:S01]  /*0530*/  VIADD R19, R13, 0x7 ;  /* 0x000000070d137836 */ /* 0x002fe20000000000 */
[----:B--2---:R-:W-:-:S05]  /*0540*/  @!P4 FMNMX R11, R11, R16, !PT ;  /* 0x000000100b0bc209 */ /* 0x004fca0007800000 */
[----:B------:R-:W-:Y:S01]  /*0550*/  @!P4 STS [R10], R11 ;  /* 0x0000000b0a00c388 */ /* 0x000fe20000000800 */
[----:B------:R-:W-:Y:S01]  /*0560*/  ISETP.GE.AND P4, PT, R17, UR4, PT ;  /* 0x0000000411007c0c */ /* 0x000fe2000bf86270 */
[----:B------:R-:W-:Y:S02]  /*0570*/  VIADD R17, R13, 0x6 ;  /* 0x000000060d117836 */ /* 0x000fe40000000000 */
[----:B------:R-:W1:Y:S02]  /*0580*/  @!P3 LDS R16, [R15] ;  /* 0x000000000f10b984 */ /* 0x000e640000000800 */
[----:B-1----:R-:W-:-:S08]  /*0590*/  @!P3 FMNMX R11, R11, R16, !PT ;  /* 0x000000100b0bb209 */ /* 0x002fd00007800000 */
[----:B------:R-:W-:Y:S01]  /*05a0*/  @!P4 IMAD R16, R0, 0x4, R15 ;  /* 0x000000040010c824 */ /* 0x000fe200078e020f */
[----:B------:R-:W-:Y:S01]  /*05b0*/  @!P3 STS [R10], R11 ;  /* 0x0000000b0a00b388 */ /* 0x000fe20000000800 */
[----:B------:R-:W-:-:S04]  /*05c0*/  ISETP.GE.AND P3, PT, R17, UR4, PT ;  /* 0x0000000411007c0c */ /* 0x000fc8000bf66270 */
[----:B------:R-:W1:Y:S09]  /*05d0*/  @!P4 LDS R16, [R16] ;  /* 0x000000001010c984 */ /* 0x000e720000000800 */
[----:B------:R-:W-:Y:S01]  /*05e0*/  @!P3 IMAD R17, R0, 0x8, R15 ;  /* 0x000000080011b824 */ /* 0x000fe200078e020f */
[----:B-1----:R-:W-:-:S05]  /*05f0*/  @!P4 FMNMX R11, R11, R16, !PT ;  /* 0x000000100b0bc209 */ /* 0x002fca0007800000 */
[----:B------:R-:W-:Y:S01]  /*0600*/  @!P4 STS [R10], R11 ;  /* 0x0000000b0a00c388 */ /* 0x000fe20000000800 */
[----:B------:R-:W-:-:S03]  /*0610*/  ISETP.GE.AND P4, PT, R19, UR4, PT ;  /* 0x0000000413007c0c */ /* 0x000fc6000bf86270 */
[----:B------:R1:W2:Y:S02]  /*0620*/  @!P3 LDS R20, [R17] ;  /* 0x000000001114b984 */ /* 0x0002a40000000800 */
[----:B-1----:R-:W-:-:S08]  /*0630*/  VIADD R17, R13, 0x9 ;  /* 0x000000090d117836 */ /* 0x002fd00000000000 */
[C-C-:B------:R-:W-:Y:S02]  /*0640*/  @!P4 IMAD R19, R0.reuse, 0xc, R15.reuse ;  /* 0x0000000c0013c824 */ /* 0x140fe400078e020f */
[----:B------:R-:W-:Y:S01]  /*0650*/  IMAD R15, R0, 0x10, R15 ;  /* 0x00000010000f7824 */ /* 0x000fe200078e020f */
        /* <DEDUP_REMOVED lines=12> */
[----:B------:R-:W-:Y:S01]  /*0720*/  @!P4 LEA R16, R0, R15, 0x2 ;  /* 0x0000000f0010c211 */ /* 0x000fe200078e10ff */
        /* <DEDUP_REMOVED lines=20> */
[C---:B------:R-:W-:Y:S02]  /*0870*/  VIADD R17, R13.reuse, 0xe ;  /* 0x0000000e0d117836 */ /* 0x040fe40000000000 */
[----:B------:R-:W1:Y:S01]  /*0880*/  @!P3 LDS R16, [R15] ;  /* 0x000000000f10b984 */ /* 0x000e620000000800 */
[----:B------:R-:W-:Y:S01]  /*0890*/  VIADD R13, R13, 0x10 ;  /* 0x000000100d0d7836 */ /* 0x000fe20000000000 */
[----:B-1----:R-:W-:-:S08]  /*08a0*/  @!P3 FMNMX R11, R11, R16, !PT ;  /* 0x000000100b0bb209 */ /* 0x002fd00007800000 */
[----:B------:R-:W-:Y:S01]  /*08b0*/  @!P4 IMAD R16, R0, 0x4, R15 ;  /* 0x000000040010c824 */ /* 0x000fe200078e020f */
[----:B------:R-:W-:Y:S01]  /*08c0*/  @!P3 STS [R10], R11 ;  /* 0x0000000b0a00b388 */ /* 0x000fe20000000800 */
[----:B------:R-:W-:-:S04]  /*08d0*/  ISETP.GE.AND P3, PT, R17, UR4, PT ;  /* 0x0000000411007c0c */ /* 0x000fc8000bf66270 */
[----:B------:R-:W1:Y:S09]  /*08e0*/  @!P4 LDS R16, [R16] ;  /* 0x000000001010c984 */ /* 0x000e720000000800 */
[----:B------:R-:W-:Y:S02]  /*08f0*/  @!P3 LEA R17, R0, R15, 0x3 ;  /* 0x0000000f0011b211 */ /* 0x000fe400078e18ff */
[----:B-1----:R-:W-:-:S05]  /*0900*/  @!P4 FMNMX R11, R11, R16, !PT ;  /* 0x000000100b0bc209 */ /* 0x002fca0007800000 */
[----:B------:R-:W-:Y:S01]  /*0910*/  @!P4 STS [R10], R11 ;  /* 0x0000000b0a00c388 */ /* 0x000fe20000000800 */
[----:B------:R-:W-:-:S03]  /*0920*/  ISETP.GE.AND P4, PT, R19, UR4, PT ;  /* 0x0000000413007c0c */ /* 0x000fc6000bf86270 */
[----:B------:R-:W1:Y:S10]  /*0930*/  @!P3 LDS R20, [R17] ;  /* 0x000000001114b984 */ /* 0x000e740000000800 */
[----:B------:R-:W-:-:S02]  /*0940*/  @!P4 IMAD R19, R0, 0xc, R15 ;  /* 0x0000000c0013c824 */ /* 0x000fc400078e020f */
[----:B------:R-:W-:Y:S01]  /*0950*/  IMAD R15, R0, 0x10, R15 ;  /* 0x00000010000f7824 */ /* 0x000fe200078e020f */
[----:B-1----:R-:W-:-:S05]  /*0960*/  @!P3 FMNMX R11, R11, R20, !PT ;  /* 0x000000140b0bb209 */ /* 0x002fca0007800000 */
[----:B------:R-:W-:Y:S01]  /*0970*/  @!P3 STS [R10], R11 ;  /* 0x0000000b0a00b388 */ /* 0x000fe20000000800 */
[----:B------:R-:W-:-:S03]  /*0980*/  ISETP.GE.AND P3, PT, R13, UR4, PT ;  /* 0x000000040d007c0c */ /* 0x000fc6000bf66270 */
[----:B------:R-:W1:Y:S02]  /*0990*/  @!P4 LDS R16, [R19] ;  /* 0x000000001310c984 */ /* 0x000e640000000800 */
[----:B-1----:R-:W-:-:S05]  /*09a0*/  @!P4 FMNMX R11, R11, R16, !PT ;  /* 0x000000100b0bc209 */ /* 0x002fca0007800000 */
[----:B------:R-:W-:Y:S04]  /*09b0*/  @!P4 STS [R10], R11 ;  /* 0x0000000b0a00c388 */ /* 0x000fe80000000800 */
[----:B------:R-:W1:Y:S02]  /*09c0*/  @!P3 LDS R16, [R15] ;  /* 0x000000000f10b984 */ /* 0x000e640000000800 */
[----:B-1----:R-:W-:-:S05]  /*09d0*/  @!P3 FMNMX R11, R11, R16, !PT ;  /* 0x000000100b0bb209 */ /* 0x002fca0007800000 */
[----:B------:R3:W-:Y:S01]  /*09e0*/  @!P3 STS [R10], R11 ;  /* 0x0000000b0a00b388 */ /* 0x0007e20000000800 */
[----:B------:R-:W-:-:S13]  /*09f0*/  ISETP.GE.AND P3, PT, R14, -0xc, PT ;  /* 0xfffffff40e00780c */ /* 0x000fda0003f66270 */
[----:B---3--:R-:W-:Y:S05]  /*0a00*/  @!P3 BRA `(.L_x_6) ;  /* 0xfffffff80070b947 */ /* 0x008fea000383ffff */
.L_x_5:
[----:B------:R-:W-:-:S05]  /*0a10*/  IMAD.MOV R16, RZ, RZ, -R14 ;  /* 0x000000ffff107224 */ /* 0x000fca00078e0a0e */
[----:B------:R-:W-:-:S13]  /*0a20*/  ISETP.GT.AND P3, PT, R16, 0x4, PT ;  /* 0x000000041000780c */ /* 0x000fda0003f64270 */
[----:B------:R-:W-:Y:S05]  /*0a30*/  @!P3 BRA `(.L_x_7) ;  /* 0x0000000000d8b947 */ /* 0x000fea0003800000 */
[----:B------:R-:W2:Y:S01]  /*0a40*/  LDCU UR4, c[0x0][0x394] ;  /* 0x00007280ff0477ac */ /* 0x000ea20008000800 */
[C---:B------:R-:W-:Y:S01]  /*0a50*/  VIADD R16, R13.reuse, 0x1 ;  /* 0x000000010d107836 */ /* 0x040fe20000000000 */
[C---:B------:R-:W-:Y:S01]  /*0a60*/  IADD3 R17, PT, PT, R13.reuse, 0x2, RZ ;  /* 0x000000020d117810 */ /* 0x040fe20007ffe0ff */
[C---:B------:R-:W-:Y:S02]  /*0a70*/  VIADD R19, R13.reuse, 0x3 ;  /* 0x000000030d137836 */ /* 0x040fe40000000000 */
[----:B------:R-:W-:Y:S02]  /*0a80*/  VIADD R21, R13, 0x4 ;  /* 0x000000040d157836 */ /* 0x000fe40000000000 */
[----:B------:R-:W-:Y:S02]  /*0a90*/  VIADD R14, R14, 0x4 ;  /* 0x000000040e0e7836 */ /* 0x000fe40000000000 */
[----:B------:R-:W-:Y:S02]  /*0aa0*/  VIADD R13, R21, 0x1 ;  /* 0x00000001150d7836 */ /* 0x000fe40000000000 */
[----:B------:R-:W-:-:S02]  /*0ab0*/  VIADD R12, R12, 0x4 ;  /* 0x000000040c0c7836 */ /* 0x000fc40000000000 */
[----:B------:R-:W-:Y:S02]  /*0ac0*/  VIADD R14, R14, 0x4 ;  /* 0x000000040e0e7836 */ /* 0x000fe40000000000 */
[----:B------:R-:W-:Y:S01]  /*0ad0*/  VIADD R12, R12, 0x4 ;  /* 0x000000040c0c7836 */ /* 0x000fe20000000000 */
[----:B--2---:R-:W-:Y:S02]  /*0ae0*/  ISETP.GE.AND P0, PT, R16, UR4, PT ;  /* 0x0000000410007c0c */ /* 0x004fe4000bf06270 */
[----:B------:R-:W-:-:S11]  /*0af0*/  ISETP.GE.AND P3, PT, R17, UR4, PT ;  /* 0x0000000411007c0c */ /* 0x000fd6000bf66270 */
        /* <DEDUP_REMOVED lines=8> */
[C-C-:B------:R-:W-:Y:S02]  /*0b80*/  @!P0 IMAD R19, R0.reuse, 0xc, R15.reuse ;  /* 0x0000000c00138824 */ /* 0x140fe400078e020f */
[----:B------:R-:W-:Y:S01]  /*0b90*/  IMAD R15, R0, 0x10, R15 ;  /* 0x00000010000f7824 */ /* 0x000fe200078e020f */
[----:B--2---:R-:W-:-:S05]  /*0ba0*/  @!P3 FMNMX R11, R11, R20, !PT ;  /* 0x000000140b0bb209 */ /* 0x004fca0007800000 */
[----:B------:R-:W-:Y:S01]  /*0bb0*/  @!P3 STS [R10], R11 ;  /* 0x0000000b0a00b388 */ /* 0x000fe20000000800 */
[----:B------:R-:W-:-:S03]  /*0bc0*/  ISETP.GE.AND P3, PT, R21, UR4, PT ;  /* 0x0000000415007c0c */ /* 0x000fc6000bf66270 */
[----:B------:R-:W1:Y:S02]  /*0bd0*/  @!P0 LDS R16, [R19] ;  /* 0x0000000013108984 */ /* 0x000e640000000800 */
[----:B-1----:R-:W-:-:S05]  /*0be0*/  @!P0 FMNMX R11, R11, R16, !PT ;  /* 0x000000100b0b8209 */ /* 0x002fca0007800000 */
[----:B------:R-:W-:Y:S01]  /*0bf0*/  @!P0 STS [R10], R11 ;  /* 0x0000000b0a008388 */ /* 0x000fe20000000800 */
[----:B------:R-:W-:-:S03]  /*0c00*/  ISETP.GE.AND P0, PT, R13, UR4, PT ;  /* 0x000000040d007c0c */ /* 0x000fc6000bf06270 */
[----:B------:R-:W1:Y:S10]  /*0c10*/  @!P3 LDS R16, [R15] ;  /* 0x000000000f10b984 */ /* 0x000e740000000800 */
[----:B------:R-:W-:Y:S01]  /*0c20*/  @!P0 IMAD R13, R0, 0x4, R15 ;  /* 0x00000004000d8824 */ /* 0x000fe200078e020f */
[----:B-1----:R-:W-:-:S05]  /*0c30*/  @!P3 FMNMX R11, R11, R16, !PT ;  /* 0x000000100b0bb209 */ /* 0x002fca0007800000 */
[----:B------:R-:W-:Y:S01]  /*0c40*/  @!P3 STS [R10], R11 ;  /* 0x0000000b0a00b388 */ /* 0x000fe20000000800 */
[----:B------:R-:W-:Y:S02]  /*0c50*/  ISETP.GE.AND P3, PT, R17, UR4, PT ;  /* 0x0000000411007c0c */ /* 0x000fe4000bf66270 */
[C---:B------:R-:W-:Y:S01]  /*0c60*/  IADD3 R17, PT, PT, R21.reuse, 0x3, RZ ;  /* 0x0000000315117810 */ /* 0x040fe20007ffe0ff */
[----:B------:R1:W2:Y:S02]  /*0c70*/  @!P0 LDS R16, [R13] ;  /* 0x000000000d108984 */ /* 0x0002a40000000800 */
[----:B-1----:R-:W-:Y:S01]  /*0c80*/  VIADD R13, R21, 0x4 ;  /* 0x00000004150d7836 */ /* 0x002fe20000000000 */
[----:B--2---:R-:W-:-:S07]  /*0c90*/  @!P0 FMNMX R11, R11, R16, !PT ;  /* 0x000000100b0b8209 */ /* 0x004fce0007800000 */
[----:B------:R-:W-:Y:S01]  /*0ca0*/  @!P3 IMAD R16, R0, 0x8, R15 ;  /* 0x000000080010b824 */ /* 0x000fe200078e020f */
[----:B------:R-:W-:Y:S01]  /*0cb0*/  @!P0 STS [R10], R11 ;  /* 0x0000000b0a008388 */ /* 0x000fe20000000800 */
[----:B------:R-:W-:-:S04]  /*0cc0*/  ISETP.GE.AND P0, PT, R17, UR4, PT ;  /* 0x0000000411007c0c */ /* 0x000fc8000bf06270 */
[----:B------:R-:W1:Y:S09]  /*0cd0*/  @!P3 LDS R16, [R16] ;  /* 0x000000001010b984 */ /* 0x000e720000000800 */
[C-C-:B------:R-:W-:Y:S02]  /*0ce0*/  @!P0 IMAD R17, R0.reuse, 0xc, R15.reuse ;  /* 0x0000000c00118824 */ /* 0x140fe400078e020f */
[----:B------:R-:W-:Y:S01]  /*0cf0*/  IMAD R15, R0, 0x10, R15 ;  /* 0x00000010000f7824 */ /* 0x000fe200078e020f */
[----:B-1----:R-:W-:-:S05]  /*0d00*/  @!P3 FMNMX R11, R11, R16, !PT ;  /* 0x000000100b0bb209 */ /* 0x002fca0007800000 */
[----:B------:R-:W-:Y:S01]  /*0d10*/  @!P3 STS [R10], R11 ;  /* 0x0000000b0a00b388 */ /* 0x000fe20000000800 */
[----:B------:R-:W-:-:S03]  /*0d20*/  ISETP.GE.AND P3, PT, R13, UR4, PT ;  /* 0x000000040d007c0c */ /* 0x000fc6000bf66270 */
[----:B------:R-:W1:Y:S02]  /*0d30*/  @!P0 LDS R20, [R17] ;  /* 0x0000000011148984 */ /* 0x000e640000000800 */
[----:B-1----:R-:W-:-:S05]  /*0d40*/  @!P0 FMNMX R11, R11, R20, !PT ;  /* 0x000000140b0b8209 */ /* 0x002fca0007800000 */
[----:B------:R-:W-:Y:S01]  /*0d50*/  @!P0 STS [R10], R11 ;  /* 0x0000000b0a008388 */ /* 0x000fe20000000800 */
[----:B------:R-:W-:-:S03]  /*0d60*/  PLOP3.LUT P0, PT, PT, PT, PT, 0x8, 0x80 ;  /* 0x000000000080781c */ /* 0x000fc60003f0e170 */
[----:B------:R-:W1:Y:S02]  /*0d70*/  @!P3 LDS R16, [R15] ;  /* 0x000000000f10b984 */ /* 0x000e640000000800 */
[----:B-1----:R-:W-:-:S05]  /*0d80*/  @!P3 FMNMX R11, R11, R16, !PT ;  /* 0x000000100b0bb209 */ /* 0x002fca0007800000 */
[----:B------:R2:W-:Y:S03]  /*0d90*/  @!P3 STS [R10], R11 ;  /* 0x0000000b0a00b388 */ /* 0x0005e60000000800 */
.L_x_7:
[----:B------:R-:W-:-:S13]  /*0da0*/  ISETP.NE.OR P0, PT, R14, RZ, P0 ;  /* 0x000000ff0e00720c */ /* 0x000fda0000705670 */
[----:B------:R-:W-:Y:S05]  /*0db0*/  @!P0 BRA `(.L_x_8) ;  /* 0x0000000000708947 */ /* 0x000fea0003800000 */
.L_x_4:
[C---:B------:R-:W-:Y:S01]  /*0dc0*/  VIADD R16, R13.reuse, 0x1 ;  /* 0x000000010d107836 */ /* 0x040fe20000000000 */
[C---:B------:R-:W-:Y:S01]  /*0dd0*/  IADD3 R17, PT, PT, R13.reuse, 0x2, RZ ;  /* 0x000000020d117810 */ /* 0x040fe20007ffe0ff */
[C---:B------:R-:W-:Y:S02]  /*0de0*/  VIADD R19, R13.reuse, 0x3 ;  /* 0x000000030d137836 */ /* 0x040fe40000000000 */
[----:B------:R-:W-:Y:S01]  /*0df0*/  VIADD R13, R13, 0x4 ;  /* 0x000000040d0d7836 */ /* 0x000fe20000000000 */
[----:B0-----:R-:W-:Y:S01]  /*0e00*/  ISETP.GE.AND P0, PT, R16, UR5, PT ;  /* 0x0000000510007c0c */ /* 0x001fe2000bf06270 */
[----:B------:R-:W-:Y:S01]  /*0e10*/  VIADD R14, R14, 0x4 ;  /* 0x000000040e0e7836 */ /* 0x000fe20000000000 */
[----:B------:R-:W-:Y:S01]  /*0e20*/  ISETP.GE.AND P3, PT, R17, UR5, PT ;  /* 0x0000000511007c0c */ /* 0x000fe2000bf66270 */
[----:B------:R-:W-:-:S10]  /*0e30*/  VIADD R12, R12, 0x4 ;  /* 0x000000040c0c7836 */ /* 0x000fd40000000000 */
[C-C-:B------:R-:W-:Y:S02]  /*0e40*/  @!P0 IMAD R16, R0.reuse, 0x4, R15.reuse ;  /* 0x0000000400108824 */ /* 0x140fe400078e020f */
[----:B------:R-:W-:-:S04]  /*0e50*/  @!P3 IMAD R17, R0, 0x8, R15 ;  /* 0x000000080011b824 */ /* 0x000fc800078e020f */
[----:B------:R-:W1:Y:S02]  /*0e60*/  @!P0 LDS R16, [R16] ;  /* 0x0000000010108984 */ /* 0x000e640000000800 */
[----:B-123--:R-:W-:-:S05]  /*0e70*/  @!P0 FMNMX R11, R11, R16, !PT ;  /* 0x000000100b0b8209 */ /* 0x00efca0007800000 */
[----:B------:R-:W-:Y:S01]  /*0e80*/  @!P0 STS [R10], R11 ;  /* 0x0000000b0a008388 */ /* 0x000fe20000000800 */
[----:B------:R-:W-:-:S03]  /*0e90*/  ISETP.GE.AND P0, PT, R19, UR5, PT ;  /* 0x0000000513007c0c */ /* 0x000fc6000bf06270 */
[----:B------:R-:W0:Y:S10]  /*0ea0*/  @!P3 LDS R20, [R17] ;  /* 0x000000001114b984 */ /* 0x000e340000000800 */
[----:B------:R-:W-:-:S02]  /*0eb0*/  @!P0 IMAD R19, R0, 0xc, R15 ;  /* 0x0000000c00138824 */ /* 0x000fc400078e020f */
[----:B------:R-:W-:Y:S01]  /*0ec0*/  IMAD R15, R0, 0x10, R15 ;  /* 0x00000010000f7824 */ /* 0x000fe200078e020f */
[----:B0-----:R-:W-:-:S05]  /*0ed0*/  @!P3 FMNMX R11, R11, R20, !PT ;  /* 0x000000140b0bb209 */ /* 0x001fca0007800000 */
[----:B------:R-:W-:Y:S01]  /*0ee0*/  @!P3 STS [R10], R11 ;  /* 0x0000000b0a00b388 */ /* 0x000fe20000000800 */
[----:B------:R-:W-:-:S03]  /*0ef0*/  ISETP.GE.AND P3, PT, R13, UR5, PT ;  /* 0x000000050d007c0c */ /* 0x000fc6000bf66270 */
[----:B------:R-:W0:Y:S02]  /*0f00*/  @!P0 LDS R16, [R19] ;  /* 0x0000000013108984 */ /* 0x000e240000000800 */
[----:B0-----:R-:W-:-:S05]  /*0f10*/  @!P0 FMNMX R11, R11, R16, !PT ;  /* 0x000000100b0b8209 */ /* 0x001fca0007800000 */
[----:B------:R-:W-:Y:S01]  /*0f20*/  @!P0 STS [R10], R11 ;  /* 0x0000000b0a008388 */ /* 0x000fe20000000800 */
[----:B------:R-:W-:-:S03]  /*0f30*/  ISETP.NE.AND P0, PT, R14, RZ, PT ;  /* 0x000000ff0e00720c */ /* 0x000fc60003f05270 */
[----:B------:R-:W0:Y:S02]  /*0f40*/  @!P3 LDS R16, [R15] ;  /* 0x000000000f10b984 */ /* 0x000e240000000800 */
[----:B0-----:R-:W-:-:S05]  /*0f50*/  @!P3 FMNMX R11, R11, R16, !PT ;  /* 0x000000100b0bb209 */ /* 0x001fca0007800000 */
[----:B------:R3:W-:Y:S03]  /*0f60*/  @!P3 STS [R10], R11 ;  /* 0x0000000b0a00b388 */ /* 0x0007e60000000800 */
[----:B------:R-:W-:Y:S05]  /*0f70*/  @P0 BRA `(.L_x_4) ;  /* 0xfffffffc00900947 */ /* 0x000fea000383ffff */
.L_x_8:
[----:B------:R-:W-:-:S07]  /*0f80*/  VIADD R13, R12, 0xffffffff ;  /* 0xffffffff0c0d7836 */ /* 0x000fce0000000000 */
.L_x_3:
[----:B------:R-:W-:-:S13]  /*0f90*/  ISETP.NE.AND P0, PT, R7, RZ, PT ;  /* 0x000000ff0700720c */ /* 0x000fda0003f05270 */
[----:B------:R-:W-:Y:S05]  /*0fa0*/  @!P0 BRA `(.L_x_2) ;  /* 0x0000000000688947 */ /* 0x000fea0003800000 */
[----:B------:R-:W4:Y:S01]  /*0fb0*/  LDC R17, c[0x0][0x394] ;  /* 0x0000e500ff117b82 */ /* 0x000f220000000800 */
[----:B------:R-:W-:-:S05]  /*0fc0*/  IMAD.IADD R14, R13, 0x1, R5 ;  /* 0x000000010d0e7824 */ /* 0x000fca00078e0205 */
[----:B----4-:R-:W-:-:S13]  /*0fd0*/  ISETP.GE.AND P0, PT, R14, R17, PT ;  /* 0x000000110e00720c */ /* 0x010fda0003f06270 */
[----:B------:R-:W-:-:S05]  /*0fe0*/  @!P0 IMAD R15, R0, R13, RZ ;  /* 0x0000000d000f8224 */ /* 0x000fca00078e02ff */
[----:B------:R-:W-:-:S05]  /*0ff0*/  @!P0 LEA R15, R15, R6, 0x2 ;  /* 0x000000060f0f8211 */ /* 0x000fca00078e10ff */
[----:B------:R-:W1:Y:S02]  /*1000*/  @!P0 LDS R12, [R15] ;  /* 0x000000000f0c8984 */ /* 0x000e640000000800 */
[----:B-123--:R-:W-:-:S05]  /*1010*/  @!P0 FMNMX R11, R11, R12, !PT ;  /* 0x0000000c0b0b8209 */ /* 0x00efca0007800000 */
[----:B------:R4:W-:Y:S01]  /*1020*/  @!P0 STS [R10], R11 ;  /* 0x0000000b0a008388 */ /* 0x0009e20000000800 */
[----:B------:R-:W-:-:S13]  /*1030*/  ISETP.NE.AND P0, PT, R7, 0x1, PT ;  /* 0x000000010700780c */ /* 0x000fda0003f05270 */
[----:B----4-:R-:W-:Y:S05]  /*1040*/  @!P0 BRA `(.L_x_2) ;  /* 0x0000000000408947 */ /* 0x010fea0003800000 */
[C---:B------:R-:W-:Y:S02]  /*1050*/  VIADD R12, R14.reuse, 0x1 ;  /* 0x000000010e0c7836 */ /* 0x040fe40000000000 */
[----:B------:R-:W-:-:S03]  /*1060*/  VIADD R14, R14, 0x2 ;  /* 0x000000020e0e7836 */ /* 0x000fc60000000000 */
[-C--:B------:R-:W-:Y:S02]  /*1070*/  ISETP.GE.AND P3, PT, R12, R17.reuse, PT ;  /* 0x000000110c00720c */ /* 0x080fe40003f66270 */
[----:B------:R-:W-:-:S04]  /*1080*/  ISETP.GE.AND P0, PT, R14, R17, PT ;  /* 0x000000110e00720c */ /* 0x000fc80003f06270 */
[----:B------:R-:W-:-:S07]  /*1090*/  ISETP.EQ.OR P0, PT, R7, 0x2, P0 ;  /* 0x000000020700780c */ /* 0x000fce0000702670 */
[----:B------:R-:W-:-:S04]  /*10a0*/  @!P3 IMAD R15, R0, R13, R0 ;  /* 0x0000000d000fb224 */ /* 0x000fc800078e0200 */
[----:B------:R-:W-:Y:S02]  /*10b0*/  @!P3 IMAD R15, R15, 0x4, R6 ;  /* 0x000000040f0fb824 */ /* 0x000fe400078e0206 */
[----:B------:R-:W-:-:S03]  /*10c0*/  @!P0 VIADD R13, R13, 0x2 ;  /* 0x000000020d0d8836 */ /* 0x000fc60000000000 */
[----:B------:R-:W1:Y:S01]  /*10d0*/  @!P3 LDS R12, [R15] ;  /* 0x000000000f0cb984 */ /* 0x000e620000000800 */
[----:B------:R-:W-:-:S04]  /*10e0*/  @!P0 IMAD R13, R13, R0, RZ ;  /* 0x000000000d0d8224 */ /* 0x000fc800078e02ff */
[----:B------:R-:W-:Y:S01]  /*10f0*/  @!P0 IMAD R13, R13, 0x4, R6 ;  /* 0x000000040d0d8824 */ /* 0x000fe200078e0206 */
[----:B-1----:R-:W-:-:S05]  /*1100*/  @!P3 FMNMX R11, R11, R12, !PT ;  /* 0x0000000c0b0bb209 */ /* 0x002fca0007800000 */
[----:B------:R-:W-:Y:S04]  /*1110*/  @!P3 STS [R10], R11 ;  /* 0x0000000b0a00b388 */ /* 0x000fe80000000800 */
[----:B------:R-:W1:Y:S02]  /*1120*/  @!P0 LDS R12, [R13] ;  /* 0x000000000d0c8984 */ /* 0x000e640000000800 */
[----:B-1----:R-:W-:-:S05]  /*1130*/  @!P0 FMNMX R11, R11, R12, !PT ;  /* 0x0000000c0b0b8209 */ /* 0x002fca0007800000 */
[----:B------:R4:W-:Y:S02]  /*1140*/  @!P0 STS [R10], R11 ;  /* 0x0000000b0a008388 */ /* 0x0009e40000000800 */
.L_x_2:
[----:B------:R0:W-:Y:S02]  /*1150*/  STG.E desc[UR6][R2.64], R11 ;  /* 0x0000000b02007986 */ /* 0x0001e4000c101906 */
.L_x_1:
[----:B0-----:R-:W-:Y:S05]  /*1160*/  BSYNC.RECONVERGENT B0 ;  /* 0x0000000000007941 */ /* 0x001fea0003800200 */
.L_x_0:
[----:B------:R-:W0:Y:S01]  /*1170*/  LDCU UR4, c[0x0][0x394] ;  /* 0x00007280ff0477ac */ /* 0x000e220008000800 */
[----:B------:R-:W-:Y:S01]  /*1180*/  IMAD.IADD R5, R0, 0x1, R5 ;  /* 0x0000000100057824 */ /* 0x000fe200078e0205 */
[----:B------:R-:W-:Y:S04]  /*1190*/  BAR.SYNC.DEFER_BLOCKING 0x0 ;  /* 0x0000000000007b1d */ /* 0x000fe80000010000 */
[----:B0-----:R-:W-:-:S13]  /*11a0*/  ISETP.GE.AND P0, PT, R5, UR4, PT ;  /* 0x0000000405007c0c */ /* 0x001fda000bf06270 */
[----:B------:R-:W-:Y:S05]  /*11b0*/  @!P0 BRA `(.L_x_9) ;  /* 0xfffffff000108947 */ /* 0x000fea000383ffff */
[----:B------:R-:W-:Y:S05]  /*11c0*/  EXIT ;  /* 0x000000000000794d */ /* 0x000fea0003800000 */
.L_x_10:
[----:B------:R-:W-:-:S00]  /*11d0*/  BRA `(.L_x_10) ;  /* 0xfffffffc00fc7947 */ /* 0x000fc0000383ffff */
[----:B------:R-:W-:-:S00]  /*11e0*/  NOP ;  /* 0x0000000000007918 */ /* 0x000fc00000000000 */
        /* <DEDUP_REMOVED lines=9> */
.L_x_11:


//--------------------- .nv.shared._Z14apply_rows_maxPfS_ii --------------------------
	.section	.nv.shared._Z14apply_rows_maxPfS_ii,"aw",@nobits
	.sectionflags	@""
	.align	16
	.zero		1024


//--------------------- .nv.shared.reserved.0     --------------------------
	.section	.nv.shared.reserved.0,"aw",@nobits
	.weak		__nv_reservedSMEM_offset_0_alias
	.size		__nv_reservedSMEM_offset_0_alias, 0, 64
	.other		__nv_reservedSMEM_offset_0_alias,@"STO_CUDA_RESERVED_SHARED STV_DEFAULT"
__nv_reservedSMEM_offset_0_alias:
	.zero		0
	.zero		64


//--------------------- .nv.constant0._Z14apply_rows_maxPfS_ii --------------------------
	.section	.nv.constant0._Z14apply_rows_maxPfS_ii,"a",@progbits
	.sectionflags	@""
	.align	4
.nv.constant0._Z14apply_rows_maxPfS_ii:
	.zero		920


//--------------------- SYMBOLS --------------------------

	.type		.nv.reservedSmem.offset0,@object
	.size		.nv.reservedSmem.offset0,0x4
	.type		.nv.reservedSmem.cap,@object
	.size		.nv.reservedSmem.cap,0x4
